	.headerflags	@"EF_CUDA_TEXMODE_UNIFIED EF_CUDA_64BIT_ADDRESS EF_CUDA_ACCELERATORS EF_CUDA_SM90 EF_CUDA_VIRTUAL_SM(EF_CUDA_SM90)"
	.elftype	@"ET_EXEC"


//--------------------- .nv.info                  --------------------------
	.section	.nv.info,"",@"SHT_CUDA_INFO"
	.align	4


	//----- nvinfo : EIATTR_REGCOUNT
	.align		4
        /*0000*/ 	.byte	0x04, 0x2f
        /*0002*/ 	.short	(.L_1 - .L_0)
	.align		4
.L_0:
        /*0004*/ 	.word	index@(triton_per_fused_abs_add_mean_sub_0)
        /*0008*/ 	.word	0x00000010


	//----- nvinfo : EIATTR_MIN_STACK_SIZE
	.align		4
.L_1:
        /*000c*/ 	.byte	0x04, 0x12
        /*000e*/ 	.short	(.L_3 - .L_2)
	.align		4
.L_2:
        /*0010*/ 	.word	index@(triton_per_fused_abs_add_mean_sub_0)
        /*0014*/ 	.word	0x00000000


	//----- nvinfo : EIATTR_FRAME_SIZE
	.align		4
.L_3:
        /*0018*/ 	.byte	0x04, 0x11
        /*001a*/ 	.short	(.L_5 - .L_4)
	.align		4
.L_4:
        /*001c*/ 	.word	index@(triton_per_fused_abs_add_mean_sub_0)
        /*0020*/ 	.word	0x00000000


	//----- nvinfo : EIATTR_MIN_STACK_SIZE
	.align		4
.L_5:
        /*0024*/ 	.byte	0x04, 0x12
        /*0026*/ 	.short	(.L_7 - .L_6)
	.align		4
.L_6:
        /*0028*/ 	.word	index@(triton_per_fused_abs_add_mean_sub_0)
        /*002c*/ 	.word	0x00000000
.L_7:


//--------------------- .nv.info.triton_per_fused_abs_add_mean_sub_0 --------------------------
	.section	.nv.info.triton_per_fused_abs_add_mean_sub_0,"",@"SHT_CUDA_INFO"
	.sectionflags	@""
	.align	4


	//----- nvinfo : EIATTR_CUDA_API_VERSION
	.align		4
        /*0000*/ 	.byte	0x04, 0x37
        /*0002*/ 	.short	(.L_9 - .L_8)
.L_8:
        /*0004*/ 	.word	0x0000007c


	//----- nvinfo : EIATTR_KPARAM_INFO
	.align		4
.L_9:
        /*0008*/ 	.byte	0x04, 0x17
        /*000a*/ 	.short	(.L_11 - .L_10)
.L_10:
        /*000c*/ 	.word	0x00000000
        /*0010*/ 	.short	0x0003
        /*0012*/ 	.short	0x0018
        /*0014*/ 	.byte	0x00, 0xf0, 0x11, 0x00


	//----- nvinfo : EIATTR_KPARAM_INFO
	.align		4
.L_11:
        /*0018*/ 	.byte	0x04, 0x17
        /*001a*/ 	.short	(.L_13 - .L_12)
.L_12:
        /*001c*/ 	.word	0x00000000
        /*0020*/ 	.short	0x0002
        /*0022*/ 	.short	0x0010
        /*0024*/ 	.byte	0x00, 0xf4, 0x21, 0x00


	//----- nvinfo : EIATTR_KPARAM_INFO
	.align		4
.L_13:
        /*0028*/ 	.byte	0x04, 0x17
        /*002a*/ 	.short	(.L_15 - .L_14)
.L_14:
        /*002c*/ 	.word	0x00000000
        /*0030*/ 	.short	0x0001
        /*0032*/ 	.short	0x0008
        /*0034*/ 	.byte	0x00, 0xf4, 0x21, 0x00


	//----- nvinfo : EIATTR_KPARAM_INFO
	.align		4
.L_15:
        /*0038*/ 	.byte	0x04, 0x17
        /*003a*/ 	.short	(.L_17 - .L_16)
.L_16:
        /*003c*/ 	.word	0x00000000
        /*0040*/ 	.short	0x0000
        /*0042*/ 	.short	0x0000
        /*0044*/ 	.byte	0x00, 0xf4, 0x21, 0x00


	//----- nvinfo : EIATTR_SPARSE_MMA_MASK
	.align		4
.L_17:
        /*0048*/ 	.byte	0x03, 0x50
        /*004a*/ 	.short	0x0000


	//----- nvinfo : EIATTR_MAXREG_COUNT
	.align		4
        /*004c*/ 	.byte	0x03, 0x1b
        /*004e*/ 	.short	0x00ff


	//----- nvinfo : EIATTR_COOP_GROUP_MASK_REGIDS
	.align		4
        /*0050*/ 	.byte	0x04, 0x29
        /*0052*/ 	.short	(.L_19 - .L_18)


	//   ....[0]....
.L_18:
        /*0054*/ 	.word	0xffffffff


	//   ....[1]....
        /*0058*/ 	.word	0xffffffff


	//   ....[2]....
        /*005c*/ 	.word	0xffffffff


	//   ....[3]....
        /*0060*/ 	.word	0xffffffff


	//   ....[4]....
        /*0064*/ 	.word	0xffffffff


	//   ....[5]....
        /*0068*/ 	.word	0xffffffff


	//----- nvinfo : EIATTR_COOP_GROUP_INSTR_OFFSETS
	.align		4
.L_19:
        /*006c*/ 	.byte	0x04, 0x28
        /*006e*/ 	.short	(.L_21 - .L_20)


	//   ....[0]....
.L_20:
        /*0070*/ 	.word	0x00000170


	//   ....[1]....
        /*0074*/ 	.word	0x00000190


	//   ....[2]....
        /*0078*/ 	.word	0x000001c0


	//   ....[3]....
        /*007c*/ 	.word	0x000001f0


	//   ....[4]....
        /*0080*/ 	.word	0x00000220


	//   ....[5]....
        /*0084*/ 	.word	0x00000290


	//----- nvinfo : EIATTR_EXIT_INSTR_OFFSETS
	.align		4
.L_21:
        /*0088*/ 	.byte	0x04, 0x1c
        /*008a*/ 	.short	(.L_23 - .L_22)


	//   ....[0]....
.L_22:
        /*008c*/ 	.word	0x00000300


	//   ....[1]....
        /*0090*/ 	.word	0x00000350


	//----- nvinfo : EIATTR_REQNTID
	.align		4
.L_23:
        /*0094*/ 	.byte	0x04, 0x10
        /*0096*/ 	.short	(.L_25 - .L_24)
.L_24:
        /*0098*/ 	.word	0x00000040
        /*009c*/ 	.word	0x00000001
        /*00a0*/ 	.word	0x00000001


	//----- nvinfo : EIATTR_CBANK_PARAM_SIZE
	.align		4
.L_25:
        /*00a4*/ 	.byte	0x03, 0x19
        /*00a6*/ 	.short	0x001c


	//----- nvinfo : EIATTR_PARAM_CBANK
	.align		4
        /*00a8*/ 	.byte	0x04, 0x0a
        /*00aa*/ 	.short	(.L_27 - .L_26)
	.align		4
.L_26:
        /*00ac*/ 	.word	index@(.nv.constant0.triton_per_fused_abs_add_mean_sub_0)
        /*00b0*/ 	.short	0x0210
        /*00b2*/ 	.short	0x001c


	//----- nvinfo : EIATTR_SW_WAR
	.align		4
.L_27:
        /*00b4*/ 	.byte	0x04, 0x36
        /*00b6*/ 	.short	(.L_29 - .L_28)
.L_28:
        /*00b8*/ 	.word	0x00000008
.L_29:


//--------------------- .nv.callgraph             --------------------------
	.section	.nv.callgraph,"",@"SHT_CUDA_CALLGRAPH"
	.align	4
	.sectionentsize	8
	.align		4
        /*0000*/ 	.word	0x00000000
	.align		4
        /*0004*/ 	.word	0xffffffff
	.align		4
        /*0008*/ 	.word	0x00000000
	.align		4
        /*000c*/ 	.word	0xfffffffe
	.align		4
        /*0010*/ 	.word	0x00000000
	.align		4
        /*0014*/ 	.word	0xfffffffd
	.align		4
        /*0018*/ 	.word	0x00000000
	.align		4
        /*001c*/ 	.word	0xfffffffc


//--------------------- .text.triton_per_fused_abs_add_mean_sub_0 --------------------------
	.section	.text.triton_per_fused_abs_add_mean_sub_0,"ax",@progbits
	.sectionflags	@"SHF_BARRIERS=1"
	.align	128
        .global         triton_per_fused_abs_add_mean_sub_0
        .type           triton_per_fused_abs_add_mean_sub_0,@function
        .size           triton_per_fused_abs_add_mean_sub_0,(.L_x_1 - triton_per_fused_abs_add_mean_sub_0)
        .other          triton_per_fused_abs_add_mean_sub_0,@"STO_CUDA_ENTRY STV_DEFAULT"
triton_per_fused_abs_add_mean_sub_0:
.text.triton_per_fused_abs_add_mean_sub_0:
[----:B------:R-:W0:Y:S02]  /*0000*/  LDC R1, c[0x0][0x28] ;  /* 0x00000a00ff017b82 */ /* 0x000e240000000800 */
[----:B------:R-:W1:Y:S01]  /*0010*/  S2R R13, SR_TID.X ;  /* 0x00000000000d7919 */ /* 0x000e620000002100 */
[----:B------:R-:W2:Y:S01]  /*0020*/  LDC.64 R4, c[0x0][0x218] ;  /* 0x00008600ff047b82 */ /* 0x000ea20000000a00 */
[----:B------:R-:W-:-:S07]  /*0030*/  ULDC.64 UR6, c[0x0][0x208] ;  /* 0x0000820000067ab9 */ /* 0x000fce0000000a00 */
[----:B------:R-:W3:Y:S01]  /*0040*/  LDC.64 R8, c[0x0][0x220] ;  /* 0x00008800ff087b82 */ /* 0x000ee20000000a00 */
[----:B-1----:R-:W-:-:S04]  /*0050*/  SHF.L.U32 R0, R13, 0x2, RZ ;  /* 0x000000020d007819 */ /* 0x002fc800000006ff */
[----:B------:R-:W-:-:S05]  /*0060*/  LOP3.LUT R3, R0, 0xfc, RZ, 0xc0, !PT ;  /* 0x000000fc00037812 */ /* 0x000fca00078ec0ff */
[----:B--2---:R-:W-:-:S04]  /*0070*/  IMAD.WIDE.U32 R4, R3, 0x4, R4 ;  /* 0x0000000403047825 */ /* 0x004fc800078e0004 */
[----:B---3--:R-:W-:Y:S02]  /*0080*/  IMAD.WIDE.U32 R8, R3, 0x4, R8 ;  /* 0x0000000403087825 */ /* 0x008fe400078e0008 */
[----:B------:R-:W2:Y:S04]  /*0090*/  LDG.E.128 R4, desc[UR6][R4.64] ;  /* 0x0000000604047981 */ /* 0x000ea8000c1e1d00 */
[----:B------:R-:W2:Y:S01]  /*00a0*/  LDG.E.128 R8, desc[UR6][R8.64] ;  /* 0x0000000608087981 */ /* 0x000ea2000c1e1d00 */
[----:B------:R-:W1:Y:S01]  /*00b0*/  S2UR UR5, SR_CgaCtaId ;  /* 0x00000000000579c3 */ /* 0x000e620000008800 */
[C---:B------:R-:W-:Y:S01]  /*00c0*/  LOP3.LUT P0, RZ, R13.reuse, 0x1f, RZ, 0xc0, !PT ;  /* 0x0000001f0dff7812 */ /* 0x040fe2000780c0ff */
[----:B------:R-:W-:Y:S01]  /*00d0*/  UMOV UR4, 0x400 ;  /* 0x0000040000047882 */ /* 0x000fe20000000000 */
[----:B------:R-:W-:Y:S01]  /*00e0*/  ISETP.GE.AND P1, PT, R13, 0x2, PT ;  /* 0x000000020d00780c */ /* 0x000fe20003f26270 */
[----:B-1----:R-:W-:Y:S01]  /*00f0*/  UPRMT UR4, UR5, 0x654, UR4 ;  /* 0x0000065405047896 */ /* 0x002fe20008000004 */
[----:B--2---:R-:W-:Y:S01]  /*0100*/  FADD R3, R4, -R8 ;  /* 0x8000000804037221 */ /* 0x004fe20000000000 */
[----:B------:R-:W-:Y:S01]  /*0110*/  FADD R12, R5, -R9 ;  /* 0x80000009050c7221 */ /* 0x000fe20000000000 */
[----:B------:R-:W-:Y:S01]  /*0120*/  FADD R6, R6, -R10 ;  /* 0x8000000a06067221 */ /* 0x000fe20000000000 */
[----:B------:R-:W-:-:S02]  /*0130*/  FADD R7, R7, -R11 ;  /* 0x8000000b07077221 */ /* 0x000fc40000000000 */
[----:B------:R-:W-:-:S04]  /*0140*/  FADD R3, |R3|, |R12| ;  /* 0x4000000c03037221 */ /* 0x000fc80000000200 */
[----:B------:R-:W-:-:S04]  /*0150*/  FADD R6, |R6|, R3 ;  /* 0x0000000306067221 */ /* 0x000fc80000000200 */
[----:B------:R-:W-:-:S05]  /*0160*/  FADD R6, |R7|, R6 ;  /* 0x0000000607067221 */ /* 0x000fca0000000200 */
[----:B------:R-:W1:Y:S02]  /*0170*/  SHFL.BFLY PT, R3, R6, 0x10, 0x1f ;  /* 0x0e001f0006037f89 */ /* 0x000e6400000e0000 */
[----:B-1----:R-:W-:-:S05]  /*0180*/  FADD R3, R6, R3 ;  /* 0x0000000306037221 */ /* 0x002fca0000000000 */
[----:B------:R-:W1:Y:S02]  /*0190*/  SHFL.BFLY PT, R4, R3, 0x8, 0x1f ;  /* 0x0d001f0003047f89 */ /* 0x000e6400000e0000 */
[----:B-1----:R-:W-:Y:S01]  /*01a0*/  FADD R4, R3, R4 ;  /* 0x0000000403047221 */ /* 0x002fe20000000000 */
[----:B------:R-:W-:-:S04]  /*01b0*/  SHF.R.U32.HI R3, RZ, 0x3, R13 ;  /* 0x00000003ff037819 */ /* 0x000fc8000001160d */
[----:B------:R-:W1:Y:S02]  /*01c0*/  SHFL.BFLY PT, R5, R4, 0x4, 0x1f ;  /* 0x0c801f0004057f89 */ /* 0x000e6400000e0000 */
[----:B-1----:R-:W-:Y:S01]  /*01d0*/  FADD R5, R4, R5 ;  /* 0x0000000504057221 */ /* 0x002fe20000000000 */
[----:B------:R-:W-:-:S04]  /*01e0*/  LOP3.LUT R4, R3, 0x4, RZ, 0xc0, !PT ;  /* 0x0000000403047812 */ /* 0x000fc800078ec0ff */
[----:B------:R-:W1:Y:S02]  /*01f0*/  SHFL.BFLY PT, R8, R5, 0x2, 0x1f ;  /* 0x0c401f0005087f89 */ /* 0x000e6400000e0000 */
[----:B-1----:R-:W-:Y:S01]  /*0200*/  FADD R8, R5, R8 ;  /* 0x0000000805087221 */ /* 0x002fe20000000000 */
[----:B------:R-:W-:-:S04]  /*0210*/  LOP3.LUT R5, R13, 0x1, RZ, 0xc0, !PT ;  /* 0x000000010d057812 */ /* 0x000fc800078ec0ff */
[----:B------:R-:W1:Y:S02]  /*0220*/  SHFL.BFLY PT, R7, R8, 0x1, 0x1f ;  /* 0x0c201f0008077f89 */ /* 0x000e6400000e0000 */
[----:B-1----:R-:W-:-:S05]  /*0230*/  FADD R7, R8, R7 ;  /* 0x0000000708077221 */ /* 0x002fca0000000000 */
[----:B------:R-:W-:Y:S01]  /*0240*/  @!P0 STS [R4+UR4], R7 ;  /* 0x0000000704008988 */ /* 0x000fe20008000804 */
[----:B------:R-:W-:Y:S01]  /*0250*/  BAR.SYNC.DEFER_BLOCKING 0x0 ;  /* 0x0000000000007b1d */ /* 0x000fe20000010000 */
[----:B------:R-:W-:-:S04]  /*0260*/  ISETP.NE.U32.AND P0, PT, R5, 0x1, PT ;  /* 0x000000010500780c */ /* 0x000fc80003f05070 */
[----:B------:R-:W-:Y:S01]  /*0270*/  ISETP.LT.AND P0, PT, R13, 0x2, P0 ;  /* 0x000000020d00780c */ /* 0x000fe20000701270 */
[----:B------:R-:W1:Y:S04]  /*0280*/  @!P1 LDS R2, [R0+UR4] ;  /* 0x0000000400029984 */ /* 0x000e680008000800 */
[----:B-1----:R-:W1:Y:S02]  /*0290*/  SHFL.BFLY PT, R3, R2, 0x1, 0x1f ;  /* 0x0c201f0002037f89 */ /* 0x002e6400000e0000 */
[----:B-1----:R-:W-:-:S06]  /*02a0*/  FADD R3, R2, R3 ;  /* 0x0000000302037221 */ /* 0x002fcc0000000000 */
[----:B------:R1:W-:Y:S01]  /*02b0*/  @P0 STS [R0+UR4], R3 ;  /* 0x0000000300000988 */ /* 0x0003e20008000804 */
[----:B------:R-:W-:Y:S01]  /*02c0*/  BAR.SYNC.DEFER_BLOCKING 0x0 ;  /* 0x0000000000007b1d */ /* 0x000fe20000010000 */
[----:B------:R-:W-:-:S05]  /*02d0*/  LOP3.LUT P0, RZ, R13, 0x3f, RZ, 0xc0, !PT ;  /* 0x0000003f0dff7812 */ /* 0x000fca000780c0ff */
[----:B------:R-:W2:Y:S02]  /*02e0*/  LDS R5, [UR4] ;  /* 0x00000004ff057984 */ /* 0x000ea40008000800 */
[----:B------:R-:W-:Y:S06]  /*02f0*/  BAR.SYNC.DEFER_BLOCKING 0x0 ;  /* 0x0000000000007b1d */ /* 0x000fec0000010000 */
[----:B-1----:R-:W-:Y:S05]  /*0300*/  @P0 EXIT ;  /* 0x000000000000094d */ /* 0x002fea0003800000 */
[----:B------:R-:W0:Y:S01]  /*0310*/  LDC.64 R2, c[0x0][0x210] ;  /* 0x00008400ff027b82 */ /* 0x000e220000000a00 */
[----:B--2---:R-:W-:-:S04]  /*0320*/  FADD R0, RZ, R5 ;  /* 0x00000005ff007221 */ /* 0x004fc80000000000 */
[----:B------:R-:W-:-:S05]  /*0330*/  FFMA R5, R0, 0.00390625, RZ ;  /* 0x3b80000000057823 */ /* 0x000fca00000000ff */
[----:B0-----:R-:W-:Y:S01]  /*0340*/  STG.E desc[UR6][R2.64], R5 ;  /* 0x0000000502007986 */ /* 0x001fe2000c101906 */
[----:B------:R-:W-:Y:S05]  /*0350*/  EXIT ;  /* 0x000000000000794d */ /* 0x000fea0003800000 */
.L_x_0:
[----:B------:R-:W-:-:S00]  /*0360*/  BRA `(.L_x_0) ;  /* 0xfffffffc00fc7947 */ /* 0x000fc0000383ffff */
[----:B------:R-:W-:-:S00]  /*0370*/  NOP ;  /* 0x0000000000007918 */ /* 0x000fc00000000000 */
        /* <DEDUP_REMOVED lines=8> */
.L_x_1:


//--------------------- .nv.shared.triton_per_fused_abs_add_mean_sub_0 --------------------------
	.section	.nv.shared.triton_per_fused_abs_add_mean_sub_0,"aw",@nobits
	.sectionflags	@""
	.align	16
	.zero		1024


//--------------------- .nv.constant0.triton_per_fused_abs_add_mean_sub_0 --------------------------
	.section	.nv.constant0.triton_per_fused_abs_add_mean_sub_0,"a",@progbits
	.sectionflags	@""
	.align	4
.nv.constant0.triton_per_fused_abs_add_mean_sub_0:
	.zero		556
